//
// Generated by NVIDIA NVVM Compiler
//
// Compiler Build ID: CL-36424714
// Cuda compilation tools, release 13.0, V13.0.88
// Based on NVVM 20.0.0
//

.version 9.0
.target sm_100
.address_size 64

	// .globl	_Z21sumReductionOptimizedPfS_i
// _ZZ21sumReductionOptimizedPfS_iE6shared has been demoted

.visible .entry _Z21sumReductionOptimizedPfS_i(
	.param .u64 .ptr .align 1 _Z21sumReductionOptimizedPfS_i_param_0,
	.param .u64 .ptr .align 1 _Z21sumReductionOptimizedPfS_i_param_1,
	.param .u32 _Z21sumReductionOptimizedPfS_i_param_2
)
{
	.reg .pred 	%p<7>;
	.reg .b32 	%r<17>;
	.reg .b32 	%f<14>;
	.reg .b64 	%rd<11>;
	// demoted variable
	.shared .align 4 .b8 _ZZ21sumReductionOptimizedPfS_iE6shared[1024];
	ld.param.u64 	%rd3, [_Z21sumReductionOptimizedPfS_i_param_0];
	ld.param.u64 	%rd2, [_Z21sumReductionOptimizedPfS_i_param_1];
	ld.param.u32 	%r9, [_Z21sumReductionOptimizedPfS_i_param_2];
	cvta.to.global.u64 	%rd1, %rd3;
	mov.u32 	%r1, %tid.x;
	mov.u32 	%r2, %ctaid.x;
	mov.u32 	%r16, %ntid.x;
	mul.lo.s32 	%r10, %r16, %r2;
	shl.b32 	%r11, %r10, 1;
	add.s32 	%r4, %r11, %r1;
	setp.ge.s32 	%p1, %r4, %r9;
	mov.f32 	%f13, 0f00000000;
	@%p1 bra 	$L__BB0_2;
	mul.wide.s32 	%rd4, %r4, 4;
	add.s64 	%rd5, %rd1, %rd4;
	ld.global.f32 	%f6, [%rd5];
	add.f32 	%f13, %f6, 0f00000000;
$L__BB0_2:
	add.s32 	%r5, %r4, %r16;
	setp.ge.u32 	%p2, %r5, %r9;
	@%p2 bra 	$L__BB0_4;
	mul.wide.u32 	%rd6, %r5, 4;
	add.s64 	%rd7, %rd1, %rd6;
	ld.global.f32 	%f7, [%rd7];
	add.f32 	%f13, %f13, %f7;
$L__BB0_4:
	shl.b32 	%r12, %r1, 2;
	mov.u32 	%r13, _ZZ21sumReductionOptimizedPfS_iE6shared;
	add.s32 	%r6, %r13, %r12;
	st.shared.f32 	[%r6], %f13;
	bar.sync 	0;
	setp.lt.u32 	%p3, %r16, 2;
	@%p3 bra 	$L__BB0_8;
$L__BB0_5:
	shr.u32 	%r8, %r16, 1;
	setp.ge.u32 	%p4, %r1, %r8;
	@%p4 bra 	$L__BB0_7;
	shl.b32 	%r14, %r8, 2;
	add.s32 	%r15, %r6, %r14;
	ld.shared.f32 	%f8, [%r15];
	ld.shared.f32 	%f9, [%r6];
	add.f32 	%f10, %f8, %f9;
	st.shared.f32 	[%r6], %f10;
$L__BB0_7:
	bar.sync 	0;
	setp.gt.u32 	%p5, %r16, 3;
	mov.u32 	%r16, %r8;
	@%p5 bra 	$L__BB0_5;
$L__BB0_8:
	setp.ne.s32 	%p6, %r1, 0;
	@%p6 bra 	$L__BB0_10;
	ld.shared.f32 	%f11, [_ZZ21sumReductionOptimizedPfS_iE6shared];
	cvta.to.global.u64 	%rd8, %rd2;
	mul.wide.u32 	%rd9, %r2, 4;
	add.s64 	%rd10, %rd8, %rd9;
	st.global.f32 	[%rd10], %f11;
$L__BB0_10:
	ret;

}


// ===== COMPILED SASS (sm_100) =====

	.target	sm_100

	.elftype	@"ET_EXEC"


//--------------------- .note.nv.tkinfo           --------------------------
	.section	.note.nv.tkinfo,"",@"SHT_NOTE"
	.sectionflags	@"SHF_NOTE_NV_TKINFO"
	.tkinfo
        /*0018*/ 	.word	0x00000002
        /*0030*/ 	.string	""
        /*0030*/ 	.string	"ptxas"
        /*0030*/ 	.string	"Cuda compilation tools, release 13.0, V13.0.88"
        /*0030*/ 	.string	"Build cuda_13.0.r13.0/compiler.36424714_0"
        /*0030*/ 	.string	"-arch sm_100 -m 64 "



//--------------------- .note.nv.cuinfo           --------------------------
	.section	.note.nv.cuinfo,"",@"SHT_NOTE"
	.sectionflags	@"SHF_NOTE_NV_CUINFO"
        /*0018*/ 	.short	0x0002
        /*001a*/ 	.short	0x0064
        /*001c*/ 	.short	0x0082
	.zero		2


//--------------------- .nv.info                  --------------------------
	.section	.nv.info,"",@"SHT_CUDA_INFO"
	.align	4


	//----- nvinfo : EIATTR_REGCOUNT
	.align		4
        /*0000*/ 	.byte	0x04, 0x2f
        /*0002*/ 	.short	(.L_1 - .L_0)
	.align		4
.L_0:
        /*0004*/ 	.word	index@(_Z21sumReductionOptimizedPfS_i)
        /*0008*/ 	.word	0x00000010


	//----- nvinfo : EIATTR_FRAME_SIZE
	.align		4
.L_1:
        /*000c*/ 	.byte	0x04, 0x11
        /*000e*/ 	.short	(.L_3 - .L_2)
	.align		4
.L_2:
        /*0010*/ 	.word	index@(_Z21sumReductionOptimizedPfS_i)
        /*0014*/ 	.word	0x00000000


	//----- nvinfo : EIATTR_MIN_STACK_SIZE
	.align		4
.L_3:
        /*0018*/ 	.byte	0x04, 0x12
        /*001a*/ 	.short	(.L_5 - .L_4)
	.align		4
.L_4:
        /*001c*/ 	.word	index@(_Z21sumReductionOptimizedPfS_i)
        /*0020*/ 	.word	0x00000000
.L_5:


//--------------------- .nv.compat                --------------------------
	.section	.nv.compat,"",@"SHT_CUDA_COMPAT_INFO"
	.align	4
        /*0000*/ 	.byte	0x02, 0x09, 0x00, 0x00, 0x02, 0x02, 0x01, 0x00, 0x02, 0x05, 0x05, 0x00, 0x03, 0x07, 0x01, 0x01
        /*0010*/ 	.byte	0x02, 0x03, 0x00, 0x00, 0x02, 0x06, 0x01, 0x00, 0x04, 0x0b, 0x08, 0x00, 0x09, 0x00, 0x00, 0x00
        /*0020*/ 	.byte	0x00, 0x00, 0x00, 0x00


//--------------------- .nv.info._Z21sumReductionOptimizedPfS_i --------------------------
	.section	.nv.info._Z21sumReductionOptimizedPfS_i,"",@"SHT_CUDA_INFO"
	.sectionflags	@""
	.align	4


	//----- nvinfo : EIATTR_CUDA_API_VERSION
	.align		4
        /*0000*/ 	.byte	0x04, 0x37
        /*0002*/ 	.short	(.L_7 - .L_6)
.L_6:
        /*0004*/ 	.word	0x00000082


	//----- nvinfo : EIATTR_KPARAM_INFO
	.align		4
.L_7:
        /*0008*/ 	.byte	0x04, 0x17
        /*000a*/ 	.short	(.L_9 - .L_8)
.L_8:
        /*000c*/ 	.word	0x00000000
        /*0010*/ 	.short	0x0002
        /*0012*/ 	.short	0x0010
        /*0014*/ 	.byte	0x00, 0xf0, 0x11, 0x00


	//----- nvinfo : EIATTR_KPARAM_INFO
	.align		4
.L_9:
        /*0018*/ 	.byte	0x04, 0x17
        /*001a*/ 	.short	(.L_11 - .L_10)
.L_10:
        /*001c*/ 	.word	0x00000000
        /*0020*/ 	.short	0x0001
        /*0022*/ 	.short	0x0008
        /*0024*/ 	.byte	0x00, 0xf5, 0x21, 0x00


	//----- nvinfo : EIATTR_KPARAM_INFO
	.align		4
.L_11:
        /*0028*/ 	.byte	0x04, 0x17
        /*002a*/ 	.short	(.L_13 - .L_12)
.L_12:
        /*002c*/ 	.word	0x00000000
        /*0030*/ 	.short	0x0000
        /*0032*/ 	.short	0x0000
        /*0034*/ 	.byte	0x00, 0xf5, 0x21, 0x00


	//----- nvinfo : EIATTR_SPARSE_MMA_MASK
	.align		4
.L_13:
        /*0038*/ 	.byte	0x03, 0x50
        /*003a*/ 	.short	0x0000


	//----- nvinfo : EIATTR_MAXREG_COUNT
	.align		4
        /*003c*/ 	.byte	0x03, 0x1b
        /*003e*/ 	.short	0x00ff


	//----- nvinfo : EIATTR_NUM_BARRIERS
	.align		4
        /*0040*/ 	.byte	0x02, 0x4c
        /*0042*/ 	.byte	0x01
	.zero		1


	//----- nvinfo : EIATTR_MERCURY_ISA_VERSION
	.align		4
        /*0044*/ 	.byte	0x03, 0x5f
        /*0046*/ 	.short	0x0101


	//----- nvinfo : EIATTR_VRC_CTA_INIT_COUNT
	.align		4
        /*0048*/ 	.byte	0x02, 0x4a
	.zero		1
	.zero		1


	//----- nvinfo : EIATTR_EXIT_INSTR_OFFSETS
	.align		4
        /*004c*/ 	.byte	0x04, 0x1c
        /*004e*/ 	.short	(.L_15 - .L_14)


	//   ....[0]....
.L_14:
        /*0050*/ 	.word	0x00000290


	//   ....[1]....
        /*0054*/ 	.word	0x00000310


	//----- nvinfo : EIATTR_CBANK_PARAM_SIZE
	.align		4
.L_15:
        /*0058*/ 	.byte	0x03, 0x19
        /*005a*/ 	.short	0x0014


	//----- nvinfo : EIATTR_PARAM_CBANK
	.align		4
        /*005c*/ 	.byte	0x04, 0x0a
        /*005e*/ 	.short	(.L_17 - .L_16)
	.align		4
.L_16:
        /*0060*/ 	.word	index@(.nv.constant0._Z21sumReductionOptimizedPfS_i)
        /*0064*/ 	.short	0x0380
        /*0066*/ 	.short	0x0014


	//----- nvinfo : EIATTR_SW_WAR
	.align		4
.L_17:
        /*0068*/ 	.byte	0x04, 0x36
        /*006a*/ 	.short	(.L_19 - .L_18)
.L_18:
        /*006c*/ 	.word	0x00000008
.L_19:


//--------------------- .nv.callgraph             --------------------------
	.section	.nv.callgraph,"",@"SHT_CUDA_CALLGRAPH"
	.align	4
	.sectionentsize	8
	.align		4
        /*0000*/ 	.word	0x00000000
	.align		4
        /*0004*/ 	.word	0xffffffff
	.align		4
        /*0008*/ 	.word	0x00000000
	.align		4
        /*000c*/ 	.word	0xfffffffe
	.align		4
        /*0010*/ 	.word	0x00000000
	.align		4
        /*0014*/ 	.word	0xfffffffd
	.align		4
        /*0018*/ 	.word	0x00000000
	.align		4
        /*001c*/ 	.word	0xfffffffc


//--------------------- .text._Z21sumReductionOptimizedPfS_i --------------------------
	.section	.text._Z21sumReductionOptimizedPfS_i,"ax",@progbits
	.align	128
        .global         _Z21sumReductionOptimizedPfS_i
        .type           _Z21sumReductionOptimizedPfS_i,@function
        .size           _Z21sumReductionOptimizedPfS_i,(.L_x_3 - _Z21sumReductionOptimizedPfS_i)
        .other          _Z21sumReductionOptimizedPfS_i,@"STO_CUDA_ENTRY STV_DEFAULT"
_Z21sumReductionOptimizedPfS_i:
.text._Z21sumReductionOptimizedPfS_i:
[----:B------:R-:W-:Y:S01]  /*0000*/  LDC R1, c[0x0][0x37c] ;  /* 0x0000df00ff017b82 */ /* 0x000fe20000000800 */
[----:B------:R-:W0:Y:S01]  /*0010*/  S2R R11, SR_CTAID.X ;  /* 0x00000000000b7919 */ /* 0x000e220000002500 */
[----:B------:R-:W0:Y:S01]  /*0020*/  LDCU UR4, c[0x0][0x360] ;  /* 0x00006c00ff0477ac */ /* 0x000e220008000800 */
[----:B------:R-:W1:Y:S01]  /*0030*/  S2R R9, SR_TID.X ;  /* 0x0000000000097919 */ /* 0x000e620000002100 */
[----:B------:R-:W2:Y:S01]  /*0040*/  LDCU UR5, c[0x0][0x390] ;  /* 0x00007200ff0577ac */ /* 0x000ea20008000800 */
[----:B------:R-:W3:Y:S01]  /*0050*/  LDCU.64 UR6, c[0x0][0x358] ;  /* 0x00006b00ff0677ac */ /* 0x000ee20008000a00 */
[----:B0-----:R-:W-:-:S04]  /*0060*/  IMAD R0, R11, UR4, RZ ;  /* 0x000000040b007c24 */ /* 0x001fc8000f8e02ff */
[----:B-1----:R-:W-:Y:S02]  /*0070*/  IMAD R7, R0, 0x2, R9 ;  /* 0x0000000200077824 */ /* 0x002fe400078e0209 */
[----:B------:R-:W-:-:S03]  /*0080*/  IMAD.U32 R0, RZ, RZ, UR4 ;  /* 0x00000004ff007e24 */ /* 0x000fc6000f8e00ff */
[C---:B--2---:R-:W-:Y:S02]  /*0090*/  ISETP.GE.AND P0, PT, R7.reuse, UR5, PT ;  /* 0x0000000507007c0c */ /* 0x044fe4000bf06270 */
[----:B------:R-:W-:-:S04]  /*00a0*/  IADD3 R13, PT, PT, R7, R0, RZ ;  /* 0x00000000070d7210 */ /* 0x000fc80007ffe0ff */
[----:B------:R-:W-:-:S07]  /*00b0*/  ISETP.GE.U32.AND P1, PT, R13, UR5, PT ;  /* 0x000000050d007c0c */ /* 0x000fce000bf26070 */
[----:B------:R-:W0:Y:S08]  /*00c0*/  @!P0 LDC.64 R2, c[0x0][0x380] ;  /* 0x0000e000ff028b82 */ /* 0x000e300000000a00 */
[----:B------:R-:W1:Y:S01]  /*00d0*/  @!P1 LDC.64 R4, c[0x0][0x380] ;  /* 0x0000e000ff049b82 */ /* 0x000e620000000a00 */
[----:B0-----:R-:W-:-:S06]  /*00e0*/  @!P0 IMAD.WIDE R2, R7, 0x4, R2 ;  /* 0x0000000407028825 */ /* 0x001fcc00078e0202 */
[----:B---3--:R-:W2:Y:S01]  /*00f0*/  @!P0 LDG.E R2, desc[UR6][R2.64] ;  /* 0x0000000602028981 */ /* 0x008ea2000c1e1900 */
[----:B-1----:R-:W-:-:S06]  /*0100*/  @!P1 IMAD.WIDE.U32 R4, R13, 0x4, R4 ;  /* 0x000000040d049825 */ /* 0x002fcc00078e0004 */
[----:B------:R-:W3:Y:S01]  /*0110*/  @!P1 LDG.E R5, desc[UR6][R4.64] ;  /* 0x0000000604059981 */ /* 0x000ee2000c1e1900 */
[----:B------:R-:W0:Y:S01]  /*0120*/  S2UR UR5, SR_CgaCtaId ;  /* 0x00000000000579c3 */ /* 0x000e220000008800 */
[----:B------:R-:W-:Y:S01]  /*0130*/  IMAD.MOV.U32 R6, RZ, RZ, RZ ;  /* 0x000000ffff067224 */ /* 0x000fe200078e00ff */
[----:B------:R-:W-:Y:S02]  /*0140*/  UMOV UR4, 0x400 ;  /* 0x0000040000047882 */ /* 0x000fe40000000000 */
[----:B0-----:R-:W-:-:S06]  /*0150*/  ULEA UR4, UR5, UR4, 0x18 ;  /* 0x0000000405047291 */ /* 0x001fcc000f8ec0ff */
[----:B------:R-:W-:Y:S01]  /*0160*/  LEA R7, R9, UR4, 0x2 ;  /* 0x0000000409077c11 */ /* 0x000fe2000f8e10ff */
[----:B--2---:R-:W-:Y:S01]  /*0170*/  @!P0 FADD R6, RZ, R2 ;  /* 0x00000002ff068221 */ /* 0x004fe20000000000 */
[----:B------:R-:W-:-:S03]  /*0180*/  ISETP.GE.U32.AND P0, PT, R0, 0x2, PT ;  /* 0x000000020000780c */ /* 0x000fc60003f06070 */
[----:B---3--:R-:W-:Y:S01]  /*0190*/  @!P1 FADD R6, R6, R5 ;  /* 0x0000000506069221 */ /* 0x008fe20000000000 */
[----:B------:R-:W-:-:S04]  /*01a0*/  ISETP.NE.AND P1, PT, R9, RZ, PT ;  /* 0x000000ff0900720c */ /* 0x000fc80003f25270 */
[----:B------:R0:W-:Y:S01]  /*01b0*/  STS [R7], R6 ;  /* 0x0000000607007388 */ /* 0x0001e20000000800 */
[----:B------:R-:W-:Y:S06]  /*01c0*/  BAR.SYNC.DEFER_BLOCKING 0x0 ;  /* 0x0000000000007b1d */ /* 0x000fec0000010000 */
[----:B------:R-:W-:Y:S05]  /*01d0*/  @!P0 BRA `(.L_x_0) ;  /* 0x00000000002c8947 */ /* 0x000fea0003800000 */
.L_x_1:
[----:B0-----:R-:W-:-:S04]  /*01e0*/  SHF.R.U32.HI R6, RZ, 0x1, R0 ;  /* 0x00000001ff067819 */ /* 0x001fc80000011600 */
[----:B------:R-:W-:-:S13]  /*01f0*/  ISETP.GE.U32.AND P0, PT, R9, R6, PT ;  /* 0x000000060900720c */ /* 0x000fda0003f06070 */
[----:B------:R-:W-:Y:S01]  /*0200*/  @!P0 LEA R2, R6, R7, 0x2 ;  /* 0x0000000706028211 */ /* 0x000fe200078e10ff */
[----:B------:R-:W-:Y:S05]  /*0210*/  @!P0 LDS R3, [R7] ;  /* 0x0000000007038984 */ /* 0x000fea0000000800 */
[----:B------:R-:W0:Y:S02]  /*0220*/  @!P0 LDS R2, [R2] ;  /* 0x0000000002028984 */ /* 0x000e240000000800 */
[----:B0-----:R-:W-:-:S05]  /*0230*/  @!P0 FADD R4, R2, R3 ;  /* 0x0000000302048221 */ /* 0x001fca0000000000 */
[----:B------:R1:W-:Y:S01]  /*0240*/  @!P0 STS [R7], R4 ;  /* 0x0000000407008388 */ /* 0x0003e20000000800 */
[----:B------:R-:W-:Y:S01]  /*0250*/  BAR.SYNC.DEFER_BLOCKING 0x0 ;  /* 0x0000000000007b1d */ /* 0x000fe20000010000 */
[----:B------:R-:W-:Y:S02]  /*0260*/  ISETP.GT.U32.AND P0, PT, R0, 0x3, PT ;  /* 0x000000030000780c */ /* 0x000fe40003f04070 */
[----:B------:R-:W-:-:S11]  /*0270*/  MOV R0, R6 ;  /* 0x0000000600007202 */ /* 0x000fd60000000f00 */
[----:B-1----:R-:W-:Y:S05]  /*0280*/  @P0 BRA `(.L_x_1) ;  /* 0xfffffffc00d40947 */ /* 0x002fea000383ffff */
.L_x_0:
[----:B------:R-:W-:Y:S05]  /*0290*/  @P1 EXIT ;  /* 0x000000000000194d */ /* 0x000fea0003800000 */
[----:B------:R-:W1:Y:S01]  /*02a0*/  S2UR UR5, SR_CgaCtaId ;  /* 0x00000000000579c3 */ /* 0x000e620000008800 */
[----:B------:R-:W-:-:S07]  /*02b0*/  UMOV UR4, 0x400 ;  /* 0x0000040000047882 */ /* 0x000fce0000000000 */
[----:B------:R-:W2:Y:S01]  /*02c0*/  LDC.64 R2, c[0x0][0x388] ;  /* 0x0000e200ff027b82 */ /* 0x000ea20000000a00 */
[----:B-1----:R-:W-:Y:S01]  /*02d0*/  ULEA UR4, UR5, UR4, 0x18 ;  /* 0x0000000405047291 */ /* 0x002fe2000f8ec0ff */
[----:B--2---:R-:W-:-:S08]  /*02e0*/  IMAD.WIDE.U32 R2, R11, 0x4, R2 ;  /* 0x000000040b027825 */ /* 0x004fd000078e0002 */
[----:B------:R-:W1:Y:S04]  /*02f0*/  LDS R5, [UR4] ;  /* 0x00000004ff057984 */ /* 0x000e680008000800 */
[----:B-1----:R-:W-:Y:S01]  /*0300*/  STG.E desc[UR6][R2.64], R5 ;  /* 0x0000000502007986 */ /* 0x002fe2000c101906 */
[----:B------:R-:W-:Y:S05]  /*0310*/  EXIT ;  /* 0x000000000000794d */ /* 0x000fea0003800000 */
.L_x_2:
[----:B------:R-:W-:-:S00]  /*0320*/  BRA `(.L_x_2) ;  /* 0xfffffffc00fc7947 */ /* 0x000fc0000383ffff */
[----:B------:R-:W-:-:S00]  /*0330*/  NOP ;  /* 0x0000000000007918 */ /* 0x000fc00000000000 */
        /* <DEDUP_REMOVED lines=12> */
.L_x_3:


//--------------------- .nv.shared._Z21sumReductionOptimizedPfS_i --------------------------
	.section	.nv.shared._Z21sumReductionOptimizedPfS_i,"aw",@nobits
	.sectionflags	@""
	.align	4
.nv.shared._Z21sumReductionOptimizedPfS_i:
	.zero		2048


//--------------------- .nv.shared.reserved.0     --------------------------
	.section	.nv.shared.reserved.0,"aw",@nobits
	.weak		__nv_reservedSMEM_offset_0_alias
	.size		__nv_reservedSMEM_offset_0_alias, 0, 64
	.other		__nv_reservedSMEM_offset_0_alias,@"STO_CUDA_RESERVED_SHARED STV_DEFAULT"
__nv_reservedSMEM_offset_0_alias:
	.zero		0
	.zero		64


//--------------------- .nv.constant0._Z21sumReductionOptimizedPfS_i --------------------------
	.section	.nv.constant0._Z21sumReductionOptimizedPfS_i,"a",@progbits
	.sectionflags	@""
	.align	4
.nv.constant0._Z21sumReductionOptimizedPfS_i:
	.zero		916


//--------------------- SYMBOLS --------------------------

	.type		.nv.reservedSmem.offset0,@object
	.size		.nv.reservedSmem.offset0,0x4
	.type		.nv.reservedSmem.cap,@object
	.size		.nv.reservedSmem.cap,0x4
